//
// Generated by NVIDIA NVVM Compiler
//
// Compiler Build ID: CL-36424714
// Cuda compilation tools, release 13.0, V13.0.88
// Based on NVVM 20.0.0
//

.version 9.0
.target sm_100
.address_size 64

	// .globl	_Z10gemmKernelPKfS0_S0_Pfffiii
// _ZZ10gemmKernelPKfS0_S0_PfffiiiE2As has been demoted
// _ZZ10gemmKernelPKfS0_S0_PfffiiiE2Bs has been demoted

.visible .entry _Z10gemmKernelPKfS0_S0_Pfffiii(
	.param .u64 .ptr .align 1 _Z10gemmKernelPKfS0_S0_Pfffiii_param_0,
	.param .u64 .ptr .align 1 _Z10gemmKernelPKfS0_S0_Pfffiii_param_1,
	.param .u64 .ptr .align 1 _Z10gemmKernelPKfS0_S0_Pfffiii_param_2,
	.param .u64 .ptr .align 1 _Z10gemmKernelPKfS0_S0_Pfffiii_param_3,
	.param .f32 _Z10gemmKernelPKfS0_S0_Pfffiii_param_4,
	.param .f32 _Z10gemmKernelPKfS0_S0_Pfffiii_param_5,
	.param .u32 _Z10gemmKernelPKfS0_S0_Pfffiii_param_6,
	.param .u32 _Z10gemmKernelPKfS0_S0_Pfffiii_param_7,
	.param .u32 _Z10gemmKernelPKfS0_S0_Pfffiii_param_8
)
{
	.reg .pred 	%p<12>;
	.reg .b32 	%r<43>;
	.reg .b32 	%f<68>;
	.reg .b64 	%rd<16>;
	// demoted variable
	.shared .align 4 .b8 _ZZ10gemmKernelPKfS0_S0_PfffiiiE2As[1024];
	// demoted variable
	.shared .align 4 .b8 _ZZ10gemmKernelPKfS0_S0_PfffiiiE2Bs[1024];
	ld.param.u64 	%rd3, [_Z10gemmKernelPKfS0_S0_Pfffiii_param_0];
	ld.param.u64 	%rd4, [_Z10gemmKernelPKfS0_S0_Pfffiii_param_1];
	ld.param.u64 	%rd5, [_Z10gemmKernelPKfS0_S0_Pfffiii_param_2];
	ld.param.u64 	%rd6, [_Z10gemmKernelPKfS0_S0_Pfffiii_param_3];
	ld.param.f32 	%f8, [_Z10gemmKernelPKfS0_S0_Pfffiii_param_4];
	ld.param.f32 	%f9, [_Z10gemmKernelPKfS0_S0_Pfffiii_param_5];
	ld.param.u32 	%r24, [_Z10gemmKernelPKfS0_S0_Pfffiii_param_6];
	ld.param.u32 	%r25, [_Z10gemmKernelPKfS0_S0_Pfffiii_param_7];
	ld.param.u32 	%r26, [_Z10gemmKernelPKfS0_S0_Pfffiii_param_8];
	mov.u32 	%r38, %tid.x;
	mov.u32 	%r40, %tid.y;
	mov.u32 	%r27, %ctaid.y;
	shl.b32 	%r28, %r27, 4;
	add.s32 	%r3, %r28, %r40;
	mov.u32 	%r29, %ctaid.x;
	shl.b32 	%r4, %r29, 4;
	add.s32 	%r5, %r4, %r38;
	setp.lt.s32 	%p1, %r26, 1;
	mov.f32 	%f67, 0f00000000;
	@%p1 bra 	$L__BB0_7;
	add.s32 	%r30, %r26, 15;
	shr.u32 	%r31, %r30, 4;
	shl.b32 	%r32, %r40, 6;
	mov.u32 	%r33, _ZZ10gemmKernelPKfS0_S0_PfffiiiE2As;
	add.s32 	%r6, %r33, %r32;
	shl.b32 	%r34, %r38, 2;
	add.s32 	%r7, %r6, %r34;
	mov.u32 	%r35, _ZZ10gemmKernelPKfS0_S0_PfffiiiE2Bs;
	add.s32 	%r9, %r35, %r34;
	add.s32 	%r8, %r9, %r32;
	neg.s32 	%r42, %r31;
	mad.lo.s32 	%r36, %r40, %r25, %r38;
	add.s32 	%r41, %r36, %r4;
	shl.b32 	%r12, %r25, 4;
	mad.lo.s32 	%r39, %r26, %r3, %r38;
	cvta.to.global.u64 	%rd1, %rd3;
	cvta.to.global.u64 	%rd2, %rd4;
	mov.f32 	%f67, 0f00000000;
$L__BB0_2:
	setp.ge.s32 	%p2, %r3, %r24;
	setp.ge.s32 	%p3, %r38, %r26;
	mov.f32 	%f65, 0f00000000;
	or.pred  	%p4, %p2, %p3;
	@%p4 bra 	$L__BB0_4;
	mul.wide.u32 	%rd7, %r39, 4;
	add.s64 	%rd8, %rd1, %rd7;
	ld.global.f32 	%f65, [%rd8];
$L__BB0_4:
	setp.ge.s32 	%p5, %r5, %r25;
	st.shared.f32 	[%r7], %f65;
	setp.ge.s32 	%p6, %r40, %r26;
	mov.f32 	%f66, 0f00000000;
	or.pred  	%p7, %p5, %p6;
	@%p7 bra 	$L__BB0_6;
	mul.wide.s32 	%rd9, %r41, 4;
	add.s64 	%rd10, %rd2, %rd9;
	ld.global.f32 	%f66, [%rd10];
$L__BB0_6:
	st.shared.f32 	[%r8], %f66;
	bar.sync 	0;
	ld.shared.f32 	%f14, [%r6];
	ld.shared.f32 	%f15, [%r9];
	fma.rn.f32 	%f16, %f14, %f15, %f67;
	ld.shared.f32 	%f17, [%r6+4];
	ld.shared.f32 	%f18, [%r9+64];
	fma.rn.f32 	%f19, %f17, %f18, %f16;
	ld.shared.f32 	%f20, [%r6+8];
	ld.shared.f32 	%f21, [%r9+128];
	fma.rn.f32 	%f22, %f20, %f21, %f19;
	ld.shared.f32 	%f23, [%r6+12];
	ld.shared.f32 	%f24, [%r9+192];
	fma.rn.f32 	%f25, %f23, %f24, %f22;
	ld.shared.f32 	%f26, [%r6+16];
	ld.shared.f32 	%f27, [%r9+256];
	fma.rn.f32 	%f28, %f26, %f27, %f25;
	ld.shared.f32 	%f29, [%r6+20];
	ld.shared.f32 	%f30, [%r9+320];
	fma.rn.f32 	%f31, %f29, %f30, %f28;
	ld.shared.f32 	%f32, [%r6+24];
	ld.shared.f32 	%f33, [%r9+384];
	fma.rn.f32 	%f34, %f32, %f33, %f31;
	ld.shared.f32 	%f35, [%r6+28];
	ld.shared.f32 	%f36, [%r9+448];
	fma.rn.f32 	%f37, %f35, %f36, %f34;
	ld.shared.f32 	%f38, [%r6+32];
	ld.shared.f32 	%f39, [%r9+512];
	fma.rn.f32 	%f40, %f38, %f39, %f37;
	ld.shared.f32 	%f41, [%r6+36];
	ld.shared.f32 	%f42, [%r9+576];
	fma.rn.f32 	%f43, %f41, %f42, %f40;
	ld.shared.f32 	%f44, [%r6+40];
	ld.shared.f32 	%f45, [%r9+640];
	fma.rn.f32 	%f46, %f44, %f45, %f43;
	ld.shared.f32 	%f47, [%r6+44];
	ld.shared.f32 	%f48, [%r9+704];
	fma.rn.f32 	%f49, %f47, %f48, %f46;
	ld.shared.f32 	%f50, [%r6+48];
	ld.shared.f32 	%f51, [%r9+768];
	fma.rn.f32 	%f52, %f50, %f51, %f49;
	ld.shared.f32 	%f53, [%r6+52];
	ld.shared.f32 	%f54, [%r9+832];
	fma.rn.f32 	%f55, %f53, %f54, %f52;
	ld.shared.f32 	%f56, [%r6+56];
	ld.shared.f32 	%f57, [%r9+896];
	fma.rn.f32 	%f58, %f56, %f57, %f55;
	ld.shared.f32 	%f59, [%r6+60];
	ld.shared.f32 	%f60, [%r9+960];
	fma.rn.f32 	%f67, %f59, %f60, %f58;
	bar.sync 	0;
	add.s32 	%r42, %r42, 1;
	setp.ne.s32 	%p8, %r42, 0;
	add.s32 	%r41, %r41, %r12;
	add.s32 	%r40, %r40, 16;
	add.s32 	%r39, %r39, 16;
	add.s32 	%r38, %r38, 16;
	@%p8 bra 	$L__BB0_2;
$L__BB0_7:
	setp.ge.s32 	%p9, %r3, %r24;
	setp.ge.s32 	%p10, %r5, %r25;
	or.pred  	%p11, %p9, %p10;
	@%p11 bra 	$L__BB0_9;
	mad.lo.s32 	%r37, %r25, %r3, %r5;
	cvta.to.global.u64 	%rd11, %rd5;
	mul.wide.s32 	%rd12, %r37, 4;
	add.s64 	%rd13, %rd11, %rd12;
	ld.global.f32 	%f61, [%rd13];
	mul.f32 	%f62, %f9, %f61;
	fma.rn.f32 	%f63, %f8, %f67, %f62;
	cvta.to.global.u64 	%rd14, %rd6;
	add.s64 	%rd15, %rd14, %rd12;
	st.global.f32 	[%rd15], %f63;
$L__BB0_9:
	ret;

}


// ===== COMPILED SASS (sm_100) =====

	.target	sm_100

	.elftype	@"ET_EXEC"


//--------------------- .note.nv.tkinfo           --------------------------
	.section	.note.nv.tkinfo,"",@"SHT_NOTE"
	.sectionflags	@"SHF_NOTE_NV_TKINFO"
	.tkinfo
        /*0018*/ 	.word	0x00000002
        /*0030*/ 	.string	""
        /*0030*/ 	.string	"ptxas"
        /*0030*/ 	.string	"Cuda compilation tools, release 13.0, V13.0.88"
        /*0030*/ 	.string	"Build cuda_13.0.r13.0/compiler.36424714_0"
        /*0030*/ 	.string	"-arch sm_100 -m 64 "



//--------------------- .note.nv.cuinfo           --------------------------
	.section	.note.nv.cuinfo,"",@"SHT_NOTE"
	.sectionflags	@"SHF_NOTE_NV_CUINFO"
        /*0018*/ 	.short	0x0002
        /*001a*/ 	.short	0x0064
        /*001c*/ 	.short	0x0082
	.zero		2


//--------------------- .nv.info                  --------------------------
	.section	.nv.info,"",@"SHT_CUDA_INFO"
	.align	4


	//----- nvinfo : EIATTR_REGCOUNT
	.align		4
        /*0000*/ 	.byte	0x04, 0x2f
        /*0002*/ 	.short	(.L_1 - .L_0)
	.align		4
.L_0:
        /*0004*/ 	.word	index@(_Z10gemmKernelPKfS0_S0_Pfffiii)
        /*0008*/ 	.word	0x00000020


	//----- nvinfo : EIATTR_FRAME_SIZE
	.align		4
.L_1:
        /*000c*/ 	.byte	0x04, 0x11
        /*000e*/ 	.short	(.L_3 - .L_2)
	.align		4
.L_2:
        /*0010*/ 	.word	index@(_Z10gemmKernelPKfS0_S0_Pfffiii)
        /*0014*/ 	.word	0x00000000


	//----- nvinfo : EIATTR_MIN_STACK_SIZE
	.align		4
.L_3:
        /*0018*/ 	.byte	0x04, 0x12
        /*001a*/ 	.short	(.L_5 - .L_4)
	.align		4
.L_4:
        /*001c*/ 	.word	index@(_Z10gemmKernelPKfS0_S0_Pfffiii)
        /*0020*/ 	.word	0x00000000
.L_5:


//--------------------- .nv.compat                --------------------------
	.section	.nv.compat,"",@"SHT_CUDA_COMPAT_INFO"
	.align	4
        /*0000*/ 	.byte	0x02, 0x09, 0x00, 0x00, 0x02, 0x02, 0x01, 0x00, 0x02, 0x05, 0x05, 0x00, 0x03, 0x07, 0x01, 0x01
        /*0010*/ 	.byte	0x02, 0x03, 0x00, 0x00, 0x02, 0x06, 0x01, 0x00, 0x04, 0x0b, 0x08, 0x00, 0x09, 0x00, 0x00, 0x00
        /*0020*/ 	.byte	0x00, 0x00, 0x00, 0x00


//--------------------- .nv.info._Z10gemmKernelPKfS0_S0_Pfffiii --------------------------
	.section	.nv.info._Z10gemmKernelPKfS0_S0_Pfffiii,"",@"SHT_CUDA_INFO"
	.sectionflags	@""
	.align	4


	//----- nvinfo : EIATTR_CUDA_API_VERSION
	.align		4
        /*0000*/ 	.byte	0x04, 0x37
        /*0002*/ 	.short	(.L_7 - .L_6)
.L_6:
        /*0004*/ 	.word	0x00000082


	//----- nvinfo : EIATTR_KPARAM_INFO
	.align		4
.L_7:
        /*0008*/ 	.byte	0x04, 0x17
        /*000a*/ 	.short	(.L_9 - .L_8)
.L_8:
        /*000c*/ 	.word	0x00000000
        /*0010*/ 	.short	0x0008
        /*0012*/ 	.short	0x0030
        /*0014*/ 	.byte	0x00, 0xf0, 0x11, 0x00


	//----- nvinfo : EIATTR_KPARAM_INFO
	.align		4
.L_9:
        /*0018*/ 	.byte	0x04, 0x17
        /*001a*/ 	.short	(.L_11 - .L_10)
.L_10:
        /*001c*/ 	.word	0x00000000
        /*0020*/ 	.short	0x0007
        /*0022*/ 	.short	0x002c
        /*0024*/ 	.byte	0x00, 0xf0, 0x11, 0x00


	//----- nvinfo : EIATTR_KPARAM_INFO
	.align		4
.L_11:
        /*0028*/ 	.byte	0x04, 0x17
        /*002a*/ 	.short	(.L_13 - .L_12)
.L_12:
        /*002c*/ 	.word	0x00000000
        /*0030*/ 	.short	0x0006
        /*0032*/ 	.short	0x0028
        /*0034*/ 	.byte	0x00, 0xf0, 0x11, 0x00


	//----- nvinfo : EIATTR_KPARAM_INFO
	.align		4
.L_13:
        /*0038*/ 	.byte	0x04, 0x17
        /*003a*/ 	.short	(.L_15 - .L_14)
.L_14:
        /*003c*/ 	.word	0x00000000
        /*0040*/ 	.short	0x0005
        /*0042*/ 	.short	0x0024
        /*0044*/ 	.byte	0x00, 0xf0, 0x11, 0x00


	//----- nvinfo : EIATTR_KPARAM_INFO
	.align		4
.L_15:
        /*0048*/ 	.byte	0x04, 0x17
        /*004a*/ 	.short	(.L_17 - .L_16)
.L_16:
        /*004c*/ 	.word	0x00000000
        /*0050*/ 	.short	0x0004
        /*0052*/ 	.short	0x0020
        /*0054*/ 	.byte	0x00, 0xf0, 0x11, 0x00


	//----- nvinfo : EIATTR_KPARAM_INFO
	.align		4
.L_17:
        /*0058*/ 	.byte	0x04, 0x17
        /*005a*/ 	.short	(.L_19 - .L_18)
.L_18:
        /*005c*/ 	.word	0x00000000
        /*0060*/ 	.short	0x0003
        /*0062*/ 	.short	0x0018
        /*0064*/ 	.byte	0x00, 0xf5, 0x21, 0x00


	//----- nvinfo : EIATTR_KPARAM_INFO
	.align		4
.L_19:
        /*0068*/ 	.byte	0x04, 0x17
        /*006a*/ 	.short	(.L_21 - .L_20)
.L_20:
        /*006c*/ 	.word	0x00000000
        /*0070*/ 	.short	0x0002
        /*0072*/ 	.short	0x0010
        /*0074*/ 	.byte	0x00, 0xf5, 0x21, 0x00


	//----- nvinfo : EIATTR_KPARAM_INFO
	.align		4
.L_21:
        /*0078*/ 	.byte	0x04, 0x17
        /*007a*/ 	.short	(.L_23 - .L_22)
.L_22:
        /*007c*/ 	.word	0x00000000
        /*0080*/ 	.short	0x0001
        /*0082*/ 	.short	0x0008
        /*0084*/ 	.byte	0x00, 0xf5, 0x21, 0x00


	//----- nvinfo : EIATTR_KPARAM_INFO
	.align		4
.L_23:
        /*0088*/ 	.byte	0x04, 0x17
        /*008a*/ 	.short	(.L_25 - .L_24)
.L_24:
        /*008c*/ 	.word	0x00000000
        /*0090*/ 	.short	0x0000
        /*0092*/ 	.short	0x0000
        /*0094*/ 	.byte	0x00, 0xf5, 0x21, 0x00


	//----- nvinfo : EIATTR_SPARSE_MMA_MASK
	.align		4
.L_25:
        /*0098*/ 	.byte	0x03, 0x50
        /*009a*/ 	.short	0x0000


	//----- nvinfo : EIATTR_MAXREG_COUNT
	.align		4
        /*009c*/ 	.byte	0x03, 0x1b
        /*009e*/ 	.short	0x00ff


	//----- nvinfo : EIATTR_NUM_BARRIERS
	.align		4
        /*00a0*/ 	.byte	0x02, 0x4c
        /*00a2*/ 	.byte	0x01
	.zero		1


	//----- nvinfo : EIATTR_MERCURY_ISA_VERSION
	.align		4
        /*00a4*/ 	.byte	0x03, 0x5f
        /*00a6*/ 	.short	0x0101


	//----- nvinfo : EIATTR_VRC_CTA_INIT_COUNT
	.align		4
        /*00a8*/ 	.byte	0x02, 0x4a
	.zero		1
	.zero		1


	//----- nvinfo : EIATTR_EXIT_INSTR_OFFSETS
	.align		4
        /*00ac*/ 	.byte	0x04, 0x1c
        /*00ae*/ 	.short	(.L_27 - .L_26)


	//   ....[0]....
.L_26:
        /*00b0*/ 	.word	0x000005e0


	//   ....[1]....
        /*00b4*/ 	.word	0x00000690


	//----- nvinfo : EIATTR_CBANK_PARAM_SIZE
	.align		4
.L_27:
        /*00b8*/ 	.byte	0x03, 0x19
        /*00ba*/ 	.short	0x0034


	//----- nvinfo : EIATTR_PARAM_CBANK
	.align		4
        /*00bc*/ 	.byte	0x04, 0x0a
        /*00be*/ 	.short	(.L_29 - .L_28)
	.align		4
.L_28:
        /*00c0*/ 	.word	index@(.nv.constant0._Z10gemmKernelPKfS0_S0_Pfffiii)
        /*00c4*/ 	.short	0x0380
        /*00c6*/ 	.short	0x0034


	//----- nvinfo : EIATTR_SW_WAR
	.align		4
.L_29:
        /*00c8*/ 	.byte	0x04, 0x36
        /*00ca*/ 	.short	(.L_31 - .L_30)
.L_30:
        /*00cc*/ 	.word	0x00000008
.L_31:


//--------------------- .nv.callgraph             --------------------------
	.section	.nv.callgraph,"",@"SHT_CUDA_CALLGRAPH"
	.align	4
	.sectionentsize	8
	.align		4
        /*0000*/ 	.word	0x00000000
	.align		4
        /*0004*/ 	.word	0xffffffff
	.align		4
        /*0008*/ 	.word	0x00000000
	.align		4
        /*000c*/ 	.word	0xfffffffe
	.align		4
        /*0010*/ 	.word	0x00000000
	.align		4
        /*0014*/ 	.word	0xfffffffd
	.align		4
        /*0018*/ 	.word	0x00000000
	.align		4
        /*001c*/ 	.word	0xfffffffc


//--------------------- .text._Z10gemmKernelPKfS0_S0_Pfffiii --------------------------
	.section	.text._Z10gemmKernelPKfS0_S0_Pfffiii,"ax",@progbits
	.align	128
        .global         _Z10gemmKernelPKfS0_S0_Pfffiii
        .type           _Z10gemmKernelPKfS0_S0_Pfffiii,@function
        .size           _Z10gemmKernelPKfS0_S0_Pfffiii,(.L_x_3 - _Z10gemmKernelPKfS0_S0_Pfffiii)
        .other          _Z10gemmKernelPKfS0_S0_Pfffiii,@"STO_CUDA_ENTRY STV_DEFAULT"
_Z10gemmKernelPKfS0_S0_Pfffiii:
.text._Z10gemmKernelPKfS0_S0_Pfffiii:
[----:B------:R-:W-:Y:S01]  /*0000*/  LDC R1, c[0x0][0x37c] ;  /* 0x0000df00ff017b82 */ /* 0x000fe20000000800 */
[----:B------:R-:W0:Y:S01]  /*0010*/  S2R R0, SR_TID.Y ;  /* 0x0000000000007919 */ /* 0x000e220000002200 */
[----:B------:R-:W1:Y:S01]  /*0020*/  LDCU UR10, c[0x0][0x3b0] ;  /* 0x00007600ff0a77ac */ /* 0x000e620008000800 */
[----:B------:R-:W-:Y:S01]  /*0030*/  HFMA2 R21, -RZ, RZ, 0, 0 ;  /* 0x00000000ff157431 */ /* 0x000fe200000001ff */
[----:B------:R-:W0:Y:S01]  /*0040*/  S2R R3, SR_CTAID.Y ;  /* 0x0000000000037919 */ /* 0x000e220000002600 */
[----:B------:R-:W2:Y:S01]  /*0050*/  LDCU.64 UR8, c[0x0][0x358] ;  /* 0x00006b00ff0877ac */ /* 0x000ea20008000a00 */
[----:B------:R-:W3:Y:S01]  /*0060*/  S2R R13, SR_TID.X ;  /* 0x00000000000d7919 */ /* 0x000ee20000002100 */
[----:B------:R-:W3:Y:S01]  /*0070*/  S2R R4, SR_CTAID.X ;  /* 0x0000000000047919 */ /* 0x000ee20000002500 */
[----:B-1----:R-:W-:Y:S01]  /*0080*/  UISETP.GE.AND UP0, UPT, UR10, 0x1, UPT ;  /* 0x000000010a00788c */ /* 0x002fe2000bf06270 */
[----:B0-----:R-:W-:Y:S02]  /*0090*/  LEA R2, R3, R0, 0x4 ;  /* 0x0000000003027211 */ /* 0x001fe400078e20ff */
[----:B---3--:R-:W-:-:S06]  /*00a0*/  LEA R3, R4, R13, 0x4 ;  /* 0x0000000d04037211 */ /* 0x008fcc00078e20ff */
[----:B--2---:R-:W-:Y:S05]  /*00b0*/  BRA.U !UP0, `(.L_x_0) ;  /* 0x00000005083c7547 */ /* 0x004fea000b800000 */
[----:B------:R-:W0:Y:S01]  /*00c0*/  S2UR UR7, SR_CgaCtaId ;  /* 0x00000000000779c3 */ /* 0x000e220000008800 */
[----:B------:R-:W1:Y:S01]  /*00d0*/  LDCU UR11, c[0x0][0x3ac] ;  /* 0x00007580ff0b77ac */ /* 0x000e620008000800 */
[----:B------:R-:W-:Y:S01]  /*00e0*/  MOV R21, RZ ;  /* 0x000000ff00157202 */ /* 0x000fe20000000f00 */
[----:B------:R-:W-:Y:S01]  /*00f0*/  IMAD R12, R2, UR10, R13 ;  /* 0x0000000a020c7c24 */ /* 0x000fe2000f8e020d */
[----:B------:R-:W-:Y:S01]  /*0100*/  UMOV UR5, 0x400 ;  /* 0x0000040000057882 */ /* 0x000fe20000000000 */
[----:B------:R-:W-:-:S03]  /*0110*/  UIADD3 UR4, UPT, UPT, UR10, 0xf, URZ ;  /* 0x0000000f0a047890 */ /* 0x000fc6000fffe0ff */
[----:B------:R-:W2:Y:S01]  /*0120*/  LDC R14, c[0x0][0x3ac] ;  /* 0x0000eb00ff0e7b82 */ /* 0x000ea20000000800 */
[----:B------:R-:W-:Y:S02]  /*0130*/  UIADD3 UR6, UPT, UPT, UR5, 0x400, URZ ;  /* 0x0000040005067890 */ /* 0x000fe4000fffe0ff */
[----:B------:R-:W-:Y:S01]  /*0140*/  USHF.R.U32.HI UR4, URZ, 0x4, UR4 ;  /* 0x00000004ff047899 */ /* 0x000fe20008011604 */
[----:B------:R-:W3:Y:S01]  /*0150*/  LDCU UR13, c[0x0][0x3b0] ;  /* 0x00007600ff0d77ac */ /* 0x000ee20008000800 */
[----:B------:R-:W4:Y:S01]  /*0160*/  LDCU UR12, c[0x0][0x3a8] ;  /* 0x00007500ff0c77ac */ /* 0x000f220008000800 */
[----:B-1----:R-:W-:Y:S01]  /*0170*/  IMAD R19, R0, UR11, R13 ;  /* 0x0000000b00137c24 */ /* 0x002fe2000f8e020d */
[----:B------:R-:W-:Y:S02]  /*0180*/  UIADD3 UR4, UPT, UPT, -UR4, URZ, URZ ;  /* 0x000000ff04047290 */ /* 0x000fe4000fffe1ff */
[----:B0-----:R-:W-:Y:S02]  /*0190*/  ULEA UR5, UR7, UR5, 0x18 ;  /* 0x0000000507057291 */ /* 0x001fe4000f8ec0ff */
[----:B------:R-:W-:Y:S01]  /*01a0*/  LEA R19, R4, R19, 0x4 ;  /* 0x0000001304137211 */ /* 0x000fe200078e20ff */
[----:B------:R-:W-:-:S03]  /*01b0*/  ULEA UR6, UR7, UR6, 0x18 ;  /* 0x0000000607067291 */ /* 0x000fc6000f8ec0ff */
[----:B------:R-:W-:-:S03]  /*01c0*/  LEA R16, R0, UR5, 0x6 ;  /* 0x0000000500107c11 */ /* 0x000fc6000f8e30ff */
[C---:B------:R-:W-:Y:S02]  /*01d0*/  LEA R17, R13.reuse, UR6, 0x2 ;  /* 0x000000060d117c11 */ /* 0x040fe4000f8e10ff */
[----:B------:R-:W-:Y:S02]  /*01e0*/  LEA R18, R13, R16, 0x2 ;  /* 0x000000100d127211 */ /* 0x000fe400078e10ff */
[----:B---34-:R-:W-:-:S07]  /*01f0*/  LEA R15, R0, R17, 0x6 ;  /* 0x00000011000f7211 */ /* 0x018fce00078e30ff */
.L_x_1:
[----:B------:R-:W-:Y:S01]  /*0200*/  ISETP.GE.AND P1, PT, R13, UR13, PT ;  /* 0x0000000d0d007c0c */ /* 0x000fe2000bf26270 */
[----:B------:R-:W-:Y:S01]  /*0210*/  HFMA2 R22, -RZ, RZ, 0, 0 ;  /* 0x00000000ff167431 */ /* 0x000fe200000001ff */
[----:B------:R-:W-:Y:S02]  /*0220*/  ISETP.GE.AND P0, PT, R0, UR13, PT ;  /* 0x0000000d00007c0c */ /* 0x000fe4000bf06270 */
[----:B------:R-:W-:Y:S02]  /*0230*/  ISETP.GE.OR P1, PT, R2, UR12, P1 ;  /* 0x0000000c02007c0c */ /* 0x000fe40008f26670 */
[----:B--2---:R-:W-:Y:S02]  /*0240*/  ISETP.GE.OR P0, PT, R3, R14, P0 ;  /* 0x0000000e0300720c */ /* 0x004fe40000706670 */
[----:B------:R-:W-:-:S09]  /*0250*/  MOV R29, RZ ;  /* 0x000000ff001d7202 */ /* 0x000fd20000000f00 */
[----:B------:R-:W0:Y:S08]  /*0260*/  @!P1 LDC.64 R6, c[0x0][0x380] ;  /* 0x0000e000ff069b82 */ /* 0x000e300000000a00 */
[----:B------:R-:W1:Y:S01]  /*0270*/  @!P0 LDC.64 R4, c[0x0][0x388] ;  /* 0x0000e200ff048b82 */ /* 0x000e620000000a00 */
[----:B0-----:R-:W-:-:S05]  /*0280*/  @!P1 IMAD.WIDE.U32 R6, R12, 0x4, R6 ;  /* 0x000000040c069825 */ /* 0x001fca00078e0006 */
[----:B------:R-:W2:Y:S01]  /*0290*/  @!P1 LDG.E R29, desc[UR8][R6.64] ;  /* 0x00000008061d9981 */ /* 0x000ea2000c1e1900 */
[----:B-1----:R-:W-:-:S05]  /*02a0*/  @!P0 IMAD.WIDE R24, R19, 0x4, R4 ;  /* 0x0000000413188825 */ /* 0x002fca00078e0204 */
[----:B------:R-:W3:Y:S01]  /*02b0*/  @!P0 LDG.E R22, desc[UR8][R24.64] ;  /* 0x0000000818168981 */ /* 0x000ee2000c1e1900 */
[----:B------:R-:W-:-:S04]  /*02c0*/  UIADD3 UR4, UPT, UPT, UR4, 0x1, URZ ;  /* 0x0000000104047890 */ /* 0x000fc8000fffe0ff */
[----:B------:R-:W-:Y:S01]  /*02d0*/  UISETP.NE.AND UP0, UPT, UR4, URZ, UPT ;  /* 0x000000ff0400728c */ /* 0x000fe2000bf05270 */
[----:B------:R-:W-:Y:S02]  /*02e0*/  IADD3 R0, PT, PT, R0, 0x10, RZ ;  /* 0x0000001000007810 */ /* 0x000fe40007ffe0ff */
[----:B------:R-:W-:Y:S02]  /*02f0*/  IADD3 R13, PT, PT, R13, 0x10, RZ ;  /* 0x000000100d0d7810 */ /* 0x000fe40007ffe0ff */
[----:B------:R-:W-:Y:S02]  /*0300*/  IADD3 R12, PT, PT, R12, 0x10, RZ ;  /* 0x000000100c0c7810 */ /* 0x000fe40007ffe0ff */
[----:B------:R-:W-:Y:S01]  /*0310*/  LEA R19, R14, R19, 0x4 ;  /* 0x000000130e137211 */ /* 0x000fe200078e20ff */
[----:B--2---:R-:W-:Y:S04]  /*0320*/  STS [R18], R29 ;  /* 0x0000001d12007388 */ /* 0x004fe80000000800 */
[----:B---3--:R-:W-:Y:S01]  /*0330*/  STS [R15], R22 ;  /* 0x000000160f007388 */ /* 0x008fe20000000800 */
[----:B------:R-:W-:Y:S06]  /*0340*/  BAR.SYNC.DEFER_BLOCKING 0x0 ;  /* 0x0000000000007b1d */ /* 0x000fec0000010000 */
[----:B------:R-:W-:Y:S04]  /*0350*/  LDS R28, [R17] ;  /* 0x00000000111c7984 */ /* 0x000fe80000000800 */
[----:B------:R-:W0:Y:S04]  /*0360*/  LDS.128 R8, [R16] ;  /* 0x0000000010087984 */ /* 0x000e280000000c00 */
[----:B------:R-:W1:Y:S04]  /*0370*/  LDS R29, [R17+0x40] ;  /* 0x00004000111d7984 */ /* 0x000e680000000800 */
[----:B------:R-:W2:Y:S04]  /*0380*/  LDS R27, [R17+0x80] ;  /* 0x00008000111b7984 */ /* 0x000ea80000000800 */
[----:B------:R-:W3:Y:S04]  /*0390*/  LDS R26, [R17+0xc0] ;  /* 0x0000c000111a7984 */ /* 0x000ee80000000800 */
[----:B------:R-:W-:Y:S04]  /*03a0*/  LDS R23, [R17+0x100] ;  /* 0x0001000011177984 */ /* 0x000fe80000000800 */
[----:B------:R-:W4:Y:S04]  /*03b0*/  LDS.128 R4, [R16+0x10] ;  /* 0x0000100010047984 */ /* 0x000f280000000c00 */
[----:B------:R-:W5:Y:S04]  /*03c0*/  LDS R20, [R17+0x140] ;  /* 0x0001400011147984 */ /* 0x000f680000000800 */
[----:B------:R-:W5:Y:S04]  /*03d0*/  LDS R25, [R17+0x180] ;  /* 0x0001800011197984 */ /* 0x000f680000000800 */
[----:B------:R-:W5:Y:S04]  /*03e0*/  LDS R22, [R17+0x1c0] ;  /* 0x0001c00011167984 */ /* 0x000f680000000800 */
[----:B------:R-:W-:Y:S01]  /*03f0*/  LDS R24, [R17+0x240] ;  /* 0x0002400011187984 */ /* 0x000fe20000000800 */
[----:B0-----:R-:W-:-:S03]  /*0400*/  FFMA R8, R8, R28, R21 ;  /* 0x0000001c08087223 */ /* 0x001fc60000000015 */
[----:B------:R-:W-:Y:S01]  /*0410*/  LDS R21, [R17+0x200] ;  /* 0x0002000011157984 */ /* 0x000fe20000000800 */
[----:B-1----:R-:W-:-:S04]  /*0420*/  FFMA R8, R29, R9, R8 ;  /* 0x000000091d087223 */ /* 0x002fc80000000008 */
[----:B--2---:R-:W-:-:S04]  /*0430*/  FFMA R27, R27, R10, R8 ;  /* 0x0000000a1b1b7223 */ /* 0x004fc80000000008 */
[----:B---3--:R-:W-:Y:S02]  /*0440*/  FFMA R27, R26, R11, R27 ;  /* 0x0000000b1a1b7223 */ /* 0x008fe4000000001b */
[----:B------:R-:W0:Y:S02]  /*0450*/  LDS.128 R8, [R16+0x20] ;  /* 0x0000200010087984 */ /* 0x000e240000000c00 */
[----:B----4-:R-:W-:-:S04]  /*0460*/  FFMA R23, R4, R23, R27 ;  /* 0x0000001704177223 */ /* 0x010fc8000000001b */
[----:B-----5:R-:W-:Y:S02]  /*0470*/  FFMA R20, R20, R5, R23 ;  /* 0x0000000514147223 */ /* 0x020fe40000000017 */
[----:B------:R-:W1:Y:S02]  /*0480*/  LDS R23, [R17+0x280] ;  /* 0x0002800011177984 */ /* 0x000e640000000800 */
[----:B------:R-:W-:Y:S02]  /*0490*/  FFMA R25, R25, R6, R20 ;  /* 0x0000000619197223 */ /* 0x000fe40000000014 */
[----:B------:R-:W2:Y:S02]  /*04a0*/  LDS R20, [R17+0x2c0] ;  /* 0x0002c00011147984 */ /* 0x000ea40000000800 */
[----:B------:R-:W-:Y:S02]  /*04b0*/  FFMA R27, R22, R7, R25 ;  /* 0x00000007161b7223 */ /* 0x000fe40000000019 */
[----:B------:R-:W-:Y:S04]  /*04c0*/  LDS R25, [R17+0x300] ;  /* 0x0003000011197984 */ /* 0x000fe80000000800 */
[----:B------:R-:W3:Y:S04]  /*04d0*/  LDS.128 R4, [R16+0x30] ;  /* 0x0000300010047984 */ /* 0x000ee80000000c00 */
[----:B------:R-:W4:Y:S01]  /*04e0*/  LDS R22, [R17+0x340] ;  /* 0x0003400011167984 */ /* 0x000f220000000800 */
[----:B0-----:R-:W-:-:S03]  /*04f0*/  FFMA R27, R8, R21, R27 ;  /* 0x00000015081b7223 */ /* 0x001fc6000000001b */
[----:B------:R-:W0:Y:S04]  /*0500*/  LDS R21, [R17+0x380] ;  /* 0x0003800011157984 */ /* 0x000e280000000800 */
[----:B------:R-:W5:Y:S01]  /*0510*/  LDS R8, [R17+0x3c0] ;  /* 0x0003c00011087984 */ /* 0x000f620000000800 */
[----:B------:R-:W-:-:S04]  /*0520*/  FFMA R24, R24, R9, R27 ;  /* 0x0000000918187223 */ /* 0x000fc8000000001b */
[----:B-1----:R-:W-:-:S04]  /*0530*/  FFMA R23, R23, R10, R24 ;  /* 0x0000000a17177223 */ /* 0x002fc80000000018 */
[----:B--2---:R-:W-:-:S04]  /*0540*/  FFMA R11, R20, R11, R23 ;  /* 0x0000000b140b7223 */ /* 0x004fc80000000017 */
[----:B---3--:R-:W-:-:S04]  /*0550*/  FFMA R11, R4, R25, R11 ;  /* 0x00000019040b7223 */ /* 0x008fc8000000000b */
[----:B----4-:R-:W-:-:S04]  /*0560*/  FFMA R22, R22, R5, R11 ;  /* 0x0000000516167223 */ /* 0x010fc8000000000b */
[----:B0-----:R-:W-:-:S04]  /*0570*/  FFMA R21, R21, R6, R22 ;  /* 0x0000000615157223 */ /* 0x001fc80000000016 */
[----:B-----5:R-:W-:Y:S01]  /*0580*/  FFMA R21, R8, R7, R21 ;  /* 0x0000000708157223 */ /* 0x020fe20000000015 */
[----:B------:R-:W-:Y:S06]  /*0590*/  BAR.SYNC.DEFER_BLOCKING 0x0 ;  /* 0x0000000000007b1d */ /* 0x000fec0000010000 */
[----:B------:R-:W-:Y:S05]  /*05a0*/  BRA.U UP0, `(.L_x_1) ;  /* 0xfffffffd00147547 */ /* 0x000fea000b83ffff */
.L_x_0:
[----:B------:R-:W0:Y:S02]  /*05b0*/  LDCU.64 UR6, c[0x0][0x3a8] ;  /* 0x00007500ff0677ac */ /* 0x000e240008000a00 */
[----:B0-----:R-:W-:-:S04]  /*05c0*/  ISETP.GE.AND P0, PT, R3, UR7, PT ;  /* 0x0000000703007c0c */ /* 0x001fc8000bf06270 */
[----:B------:R-:W-:-:S13]  /*05d0*/  ISETP.GE.OR P0, PT, R2, UR6, P0 ;  /* 0x0000000602007c0c */ /* 0x000fda0008706670 */
[----:B------:R-:W-:Y:S05]  /*05e0*/  @P0 EXIT ;  /* 0x000000000000094d */ /* 0x000fea0003800000 */
[----:B------:R-:W0:Y:S01]  /*05f0*/  LDC.64 R4, c[0x0][0x390] ;  /* 0x0000e400ff047b82 */ /* 0x000e220000000a00 */
[----:B------:R-:W-:Y:S01]  /*0600*/  IMAD R7, R2, UR7, R3 ;  /* 0x0000000702077c24 */ /* 0x000fe2000f8e0203 */
[----:B------:R-:W1:Y:S03]  /*0610*/  LDCU.64 UR4, c[0x0][0x3a0] ;  /* 0x00007400ff0477ac */ /* 0x000e660008000a00 */
[----:B0-----:R-:W-:-:S03]  /*0620*/  IMAD.WIDE R2, R7, 0x4, R4 ;  /* 0x0000000407027825 */ /* 0x001fc600078e0204 */
[----:B------:R-:W0:Y:S03]  /*0630*/  LDC.64 R4, c[0x0][0x398] ;  /* 0x0000e600ff047b82 */ /* 0x000e260000000a00 */
[----:B------:R-:W1:Y:S01]  /*0640*/  LDG.E R2, desc[UR8][R2.64] ;  /* 0x0000000802027981 */ /* 0x000e62000c1e1900 */
[----:B0-----:R-:W-:-:S04]  /*0650*/  IMAD.WIDE R4, R7, 0x4, R4 ;  /* 0x0000000407047825 */ /* 0x001fc800078e0204 */
[----:B-1----:R-:W-:-:S04]  /*0660*/  FMUL R0, R2, UR5 ;  /* 0x0000000502007c20 */ /* 0x002fc80008400000 */
[----:B------:R-:W-:-:S05]  /*0670*/  FFMA R21, R21, UR4, R0 ;  /* 0x0000000415157c23 */ /* 0x000fca0008000000 */
[----:B------:R-:W-:Y:S01]  /*0680*/  STG.E desc[UR8][R4.64], R21 ;  /* 0x0000001504007986 */ /* 0x000fe2000c101908 */
[----:B------:R-:W-:Y:S05]  /*0690*/  EXIT ;  /* 0x000000000000794d */ /* 0x000fea0003800000 */
.L_x_2:
[----:B------:R-:W-:-:S00]  /*06a0*/  BRA `(.L_x_2) ;  /* 0xfffffffc00fc7947 */ /* 0x000fc0000383ffff */
[----:B------:R-:W-:-:S00]  /*06b0*/  NOP ;  /* 0x0000000000007918 */ /* 0x000fc00000000000 */
        /* <DEDUP_REMOVED lines=12> */
.L_x_3:


//--------------------- .nv.shared._Z10gemmKernelPKfS0_S0_Pfffiii --------------------------
	.section	.nv.shared._Z10gemmKernelPKfS0_S0_Pfffiii,"aw",@nobits
	.sectionflags	@""
	.align	4
.nv.shared._Z10gemmKernelPKfS0_S0_Pfffiii:
	.zero		3072


//--------------------- .nv.shared.reserved.0     --------------------------
	.section	.nv.shared.reserved.0,"aw",@nobits
	.weak		__nv_reservedSMEM_offset_0_alias
	.size		__nv_reservedSMEM_offset_0_alias, 0, 64
	.other		__nv_reservedSMEM_offset_0_alias,@"STO_CUDA_RESERVED_SHARED STV_DEFAULT"
__nv_reservedSMEM_offset_0_alias:
	.zero		0
	.zero		64


//--------------------- .nv.constant0._Z10gemmKernelPKfS0_S0_Pfffiii --------------------------
	.section	.nv.constant0._Z10gemmKernelPKfS0_S0_Pfffiii,"a",@progbits
	.sectionflags	@""
	.align	4
.nv.constant0._Z10gemmKernelPKfS0_S0_Pfffiii:
	.zero		948


//--------------------- SYMBOLS --------------------------

	.type		.nv.reservedSmem.offset0,@object
	.size		.nv.reservedSmem.offset0,0x4
	.type		.nv.reservedSmem.cap,@object
	.size		.nv.reservedSmem.cap,0x4
